	.headerflags	@"EF_CUDA_TEXMODE_UNIFIED EF_CUDA_64BIT_ADDRESS EF_CUDA_ACCELERATORS EF_CUDA_SM90 EF_CUDA_VIRTUAL_SM(EF_CUDA_SM90)"
	.elftype	@"ET_EXEC"


//--------------------- .nv.info                  --------------------------
	.section	.nv.info,"",@"SHT_CUDA_INFO"
	.align	4


	//----- nvinfo : EIATTR_REGCOUNT
	.align		4
        /*0000*/ 	.byte	0x04, 0x2f
        /*0002*/ 	.short	(.L_1 - .L_0)
	.align		4
.L_0:
        /*0004*/ 	.word	index@(triton_poi_fused_mul_sigmoid_18)
        /*0008*/ 	.word	0x0000000a


	//----- nvinfo : EIATTR_MIN_STACK_SIZE
	.align		4
.L_1:
        /*000c*/ 	.byte	0x04, 0x12
        /*000e*/ 	.short	(.L_3 - .L_2)
	.align		4
.L_2:
        /*0010*/ 	.word	index@(triton_poi_fused_mul_sigmoid_18)
        /*0014*/ 	.word	0x00000000


	//----- nvinfo : EIATTR_FRAME_SIZE
	.align		4
.L_3:
        /*0018*/ 	.byte	0x04, 0x11
        /*001a*/ 	.short	(.L_5 - .L_4)
	.align		4
.L_4:
        /*001c*/ 	.word	index@(triton_poi_fused_mul_sigmoid_18)
        /*0020*/ 	.word	0x00000000


	//----- nvinfo : EIATTR_MIN_STACK_SIZE
	.align		4
.L_5:
        /*0024*/ 	.byte	0x04, 0x12
        /*0026*/ 	.short	(.L_7 - .L_6)
	.align		4
.L_6:
        /*0028*/ 	.word	index@(triton_poi_fused_mul_sigmoid_18)
        /*002c*/ 	.word	0x00000000
.L_7:


//--------------------- .nv.info.triton_poi_fused_mul_sigmoid_18 --------------------------
	.section	.nv.info.triton_poi_fused_mul_sigmoid_18,"",@"SHT_CUDA_INFO"
	.sectionflags	@""
	.align	4


	//----- nvinfo : EIATTR_CUDA_API_VERSION
	.align		4
        /*0000*/ 	.byte	0x04, 0x37
        /*0002*/ 	.short	(.L_9 - .L_8)
.L_8:
        /*0004*/ 	.word	0x0000007c


	//----- nvinfo : EIATTR_KPARAM_INFO
	.align		4
.L_9:
        /*0008*/ 	.byte	0x04, 0x17
        /*000a*/ 	.short	(.L_11 - .L_10)
.L_10:
        /*000c*/ 	.word	0x00000000
        /*0010*/ 	.short	0x0002
        /*0012*/ 	.short	0x0010
        /*0014*/ 	.byte	0x00, 0xf0, 0x11, 0x00


	//----- nvinfo : EIATTR_KPARAM_INFO
	.align		4
.L_11:
        /*0018*/ 	.byte	0x04, 0x17
        /*001a*/ 	.short	(.L_13 - .L_12)
.L_12:
        /*001c*/ 	.word	0x00000000
        /*0020*/ 	.short	0x0001
        /*0022*/ 	.short	0x0008
        /*0024*/ 	.byte	0x00, 0xf4, 0x21, 0x00


	//----- nvinfo : EIATTR_KPARAM_INFO
	.align		4
.L_13:
        /*0028*/ 	.byte	0x04, 0x17
        /*002a*/ 	.short	(.L_15 - .L_14)
.L_14:
        /*002c*/ 	.word	0x00000000
        /*0030*/ 	.short	0x0000
        /*0032*/ 	.short	0x0000
        /*0034*/ 	.byte	0x00, 0xf4, 0x21, 0x00


	//----- nvinfo : EIATTR_SPARSE_MMA_MASK
	.align		4
.L_15:
        /*0038*/ 	.byte	0x03, 0x50
        /*003a*/ 	.short	0x0000


	//----- nvinfo : EIATTR_MAXREG_COUNT
	.align		4
        /*003c*/ 	.byte	0x03, 0x1b
        /*003e*/ 	.short	0x00ff


	//----- nvinfo : EIATTR_EXIT_INSTR_OFFSETS
	.align		4
        /*0040*/ 	.byte	0x04, 0x1c
        /*0042*/ 	.short	(.L_17 - .L_16)


	//   ....[0]....
.L_16:
        /*0044*/ 	.word	0x000001e0


	//   ....[1]....
        /*0048*/ 	.word	0x00000200


	//----- nvinfo : EIATTR_REQNTID
	.align		4
.L_17:
        /*004c*/ 	.byte	0x04, 0x10
        /*004e*/ 	.short	(.L_19 - .L_18)
.L_18:
        /*0050*/ 	.word	0x00000080
        /*0054*/ 	.word	0x00000001
        /*0058*/ 	.word	0x00000001


	//----- nvinfo : EIATTR_CRS_STACK_SIZE
	.align		4
.L_19:
        /*005c*/ 	.byte	0x04, 0x1e
        /*005e*/ 	.short	(.L_21 - .L_20)
.L_20:
        /*0060*/ 	.word	0x00000000


	//----- nvinfo : EIATTR_CBANK_PARAM_SIZE
	.align		4
.L_21:
        /*0064*/ 	.byte	0x03, 0x19
        /*0066*/ 	.short	0x0014


	//----- nvinfo : EIATTR_PARAM_CBANK
	.align		4
        /*0068*/ 	.byte	0x04, 0x0a
        /*006a*/ 	.short	(.L_23 - .L_22)
	.align		4
.L_22:
        /*006c*/ 	.word	index@(.nv.constant0.triton_poi_fused_mul_sigmoid_18)
        /*0070*/ 	.short	0x0210
        /*0072*/ 	.short	0x0014


	//----- nvinfo : EIATTR_SW_WAR
	.align		4
.L_23:
        /*0074*/ 	.byte	0x04, 0x36
        /*0076*/ 	.short	(.L_25 - .L_24)
.L_24:
        /*0078*/ 	.word	0x00000008
.L_25:


//--------------------- .nv.callgraph             --------------------------
	.section	.nv.callgraph,"",@"SHT_CUDA_CALLGRAPH"
	.align	4
	.sectionentsize	8
	.align		4
        /*0000*/ 	.word	0x00000000
	.align		4
        /*0004*/ 	.word	0xffffffff
	.align		4
        /*0008*/ 	.word	0x00000000
	.align		4
        /*000c*/ 	.word	0xfffffffe
	.align		4
        /*0010*/ 	.word	0x00000000
	.align		4
        /*0014*/ 	.word	0xfffffffd
	.align		4
        /*0018*/ 	.word	0x00000000
	.align		4
        /*001c*/ 	.word	0xfffffffc


//--------------------- .text.triton_poi_fused_mul_sigmoid_18 --------------------------
	.section	.text.triton_poi_fused_mul_sigmoid_18,"ax",@progbits
	.align	128
        .global         triton_poi_fused_mul_sigmoid_18
        .type           triton_poi_fused_mul_sigmoid_18,@function
        .size           triton_poi_fused_mul_sigmoid_18,(.L_x_3 - triton_poi_fused_mul_sigmoid_18)
        .other          triton_poi_fused_mul_sigmoid_18,@"STO_CUDA_ENTRY STV_DEFAULT"
triton_poi_fused_mul_sigmoid_18:
.text.triton_poi_fused_mul_sigmoid_18:
[----:B------:R-:W0:Y:S02]  /*0000*/  LDC R1, c[0x0][0x28] ;  /* 0x00000a00ff017b82 */ /* 0x000e240000000800 */
[----:B------:R-:W1:Y:S01]  /*0010*/  S2R R0, SR_TID.X ;  /* 0x0000000000007919 */ /* 0x000e620000002100 */
[----:B------:R-:W-:Y:S01]  /*0020*/  ULDC.64 UR4, c[0x0][0x208] ;  /* 0x0000820000047ab9 */ /* 0x000fe20000000a00 */
[----:B------:R-:W-:Y:S01]  /*0030*/  BSSY B0, `(.L_x_0) ;  /* 0x000000a000007945 */ /* 0x000fe20003800000 */
[----:B------:R-:W2:Y:S01]  /*0040*/  S2R R5, SR_CTAID.X ;  /* 0x0000000000057919 */ /* 0x000ea20000002500 */
[----:B-1----:R-:W-:-:S04]  /*0050*/  LOP3.LUT R0, R0, 0x7f, RZ, 0xc0, !PT ;  /* 0x0000007f00007812 */ /* 0x002fc800078ec0ff */
[----:B--2---:R-:W-:Y:S01]  /*0060*/  LEA R5, R5, R0, 0x7 ;  /* 0x0000000005057211 */ /* 0x004fe200078e38ff */
[----:B------:R-:W-:-:S03]  /*0070*/  HFMA2.MMA R0, -RZ, RZ, 0, 0 ;  /* 0x00000000ff007435 */ /* 0x000fc600000001ff */
[----:B------:R-:W-:-:S13]  /*0080*/  ISETP.GE.AND P0, PT, R5, 0x60, PT ;  /* 0x000000600500780c */ /* 0x000fda0003f06270 */
[----:B------:R-:W-:Y:S05]  /*0090*/  @P0 BRA `(.L_x_1) ;  /* 0x00000000000c0947 */ /* 0x000fea0003800000 */
[----:B------:R-:W1:Y:S02]  /*00a0*/  LDC.64 R2, c[0x0][0x210] ;  /* 0x00008400ff027b82 */ /* 0x000e640000000a00 */
[----:B-1----:R-:W-:-:S05]  /*00b0*/  IMAD.WIDE R2, R5, 0x4, R2 ;  /* 0x0000000405027825 */ /* 0x002fca00078e0202 */
[----:B------:R1:W5:Y:S02]  /*00c0*/  LDG.E R0, desc[UR4][R2.64] ;  /* 0x0000000402007981 */ /* 0x000364000c1e1900 */
.L_x_1:
[----:B------:R-:W-:Y:S05]  /*00d0*/  BSYNC B0 ;  /* 0x0000000000007941 */ /* 0x000fea0003800000 */
.L_x_0:
[----:B-1---5:R-:W-:Y:S01]  /*00e0*/  FADD R2, RZ, -R0 ;  /* 0x80000000ff027221 */ /* 0x022fe20000000000 */
[----:B------:R-:W-:-:S03]  /*00f0*/  MOV R7, 0x3e800000 ;  /* 0x3e80000000077802 */ /* 0x000fc60000000f00 */
[----:B------:R-:W-:-:S05]  /*0100*/  FMUL R4, R2, 1.4426950216293334961 ;  /* 0x3fb8aa3b02047820 */ /* 0x000fca0000400000 */
[----:B------:R-:W-:-:S13]  /*0110*/  FSETP.GEU.AND P1, PT, R4, -126, PT ;  /* 0xc2fc00000400780b */ /* 0x000fda0003f2e000 */
[----:B------:R-:W-:-:S04]  /*0120*/  @!P1 FMUL R4, R4, 0.5 ;  /* 0x3f00000004049820 */ /* 0x000fc80000400000 */
[----:B------:R-:W1:Y:S02]  /*0130*/  MUFU.EX2 R2, R4 ;  /* 0x0000000400027308 */ /* 0x000e640000000800 */
[----:B-1----:R-:W-:-:S04]  /*0140*/  @!P1 FMUL R2, R2, R2 ;  /* 0x0000000202029220 */ /* 0x002fc80000400000 */
[----:B------:R-:W-:Y:S02]  /*0150*/  FADD R6, R2, 1 ;  /* 0x3f80000002067421 */ /* 0x000fe40000000000 */
[----:B------:R-:W1:Y:S03]  /*0160*/  LDC.64 R2, c[0x0][0x218] ;  /* 0x00008600ff027b82 */ /* 0x000e660000000a00 */
[----:B------:R-:W-:-:S04]  /*0170*/  FSETP.GT.AND P1, PT, R6, 8.50705917302346158658e+37, PT ;  /* 0x7e8000000600780b */ /* 0x000fc80003f24000 */
[----:B------:R-:W-:-:S09]  /*0180*/  FSEL R7, R7, 1, P1 ;  /* 0x3f80000007077808 */ /* 0x000fd20000800000 */
[----:B------:R-:W-:-:S06]  /*0190*/  @P1 FMUL R6, R6, 0.25 ;  /* 0x3e80000006061820 */ /* 0x000fcc0000400000 */
[----:B------:R-:W2:Y:S01]  /*01a0*/  MUFU.RCP R6, R6 ;  /* 0x0000000600067308 */ /* 0x000ea20000001000 */
[----:B-1----:R-:W-:-:S04]  /*01b0*/  IMAD.WIDE R2, R5, 0x4, R2 ;  /* 0x0000000405027825 */ /* 0x002fc800078e0202 */
[----:B--2---:R-:W-:-:S04]  /*01c0*/  FMUL R7, R6, R7 ;  /* 0x0000000706077220 */ /* 0x004fc80000400000 */
[----:B------:R-:W-:Y:S01]  /*01d0*/  FMUL R7, R7, R0 ;  /* 0x0000000007077220 */ /* 0x000fe20000400000 */
[----:B------:R-:W-:Y:S06]  /*01e0*/  @P0 EXIT ;  /* 0x000000000000094d */ /* 0x000fec0003800000 */
[----:B------:R-:W-:Y:S01]  /*01f0*/  STG.E desc[UR4][R2.64], R7 ;  /* 0x0000000702007986 */ /* 0x000fe2000c101904 */
[----:B------:R-:W-:Y:S05]  /*0200*/  EXIT ;  /* 0x000000000000794d */ /* 0x000fea0003800000 */
.L_x_2:
[----:B------:R-:W-:-:S00]  /*0210*/  BRA `(.L_x_2) ;  /* 0xfffffffc00fc7947 */ /* 0x000fc0000383ffff */
[----:B------:R-:W-:-:S00]  /*0220*/  NOP ;  /* 0x0000000000007918 */ /* 0x000fc00000000000 */
        /* <DEDUP_REMOVED lines=13> */
.L_x_3:


//--------------------- .nv.constant0.triton_poi_fused_mul_sigmoid_18 --------------------------
	.section	.nv.constant0.triton_poi_fused_mul_sigmoid_18,"a",@progbits
	.sectionflags	@""
	.align	4
.nv.constant0.triton_poi_fused_mul_sigmoid_18:
	.zero		548
